	.headerflags	@"EF_CUDA_TEXMODE_UNIFIED EF_CUDA_64BIT_ADDRESS EF_CUDA_ACCELERATORS EF_CUDA_SM90 EF_CUDA_VIRTUAL_SM(EF_CUDA_SM90)"
	.elftype	@"ET_EXEC"


//--------------------- .nv.info                  --------------------------
	.section	.nv.info,"",@"SHT_CUDA_INFO"
	.align	4


	//----- nvinfo : EIATTR_REGCOUNT
	.align		4
        /*0000*/ 	.byte	0x04, 0x2f
        /*0002*/ 	.short	(.L_1 - .L_0)
	.align		4
.L_0:
        /*0004*/ 	.word	index@(triton_mm)
        /*0008*/ 	.word	0x00000032


	//----- nvinfo : EIATTR_MIN_STACK_SIZE
	.align		4
.L_1:
        /*000c*/ 	.byte	0x04, 0x12
        /*000e*/ 	.short	(.L_3 - .L_2)
	.align		4
.L_2:
        /*0010*/ 	.word	index@(triton_mm)
        /*0014*/ 	.word	0x00000000


	//----- nvinfo : EIATTR_FRAME_SIZE
	.align		4
.L_3:
        /*0018*/ 	.byte	0x04, 0x11
        /*001a*/ 	.short	(.L_5 - .L_4)
	.align		4
.L_4:
        /*001c*/ 	.word	index@(triton_mm)
        /*0020*/ 	.word	0x00000000


	//----- nvinfo : EIATTR_MIN_STACK_SIZE
	.align		4
.L_5:
        /*0024*/ 	.byte	0x04, 0x12
        /*0026*/ 	.short	(.L_7 - .L_6)
	.align		4
.L_6:
        /*0028*/ 	.word	index@(triton_mm)
        /*002c*/ 	.word	0x00000000
.L_7:


//--------------------- .nv.info.triton_mm        --------------------------
	.section	.nv.info.triton_mm,"",@"SHT_CUDA_INFO"
	.sectionflags	@""
	.align	4


	//----- nvinfo : EIATTR_CUDA_API_VERSION
	.align		4
        /*0000*/ 	.byte	0x04, 0x37
        /*0002*/ 	.short	(.L_9 - .L_8)
.L_8:
        /*0004*/ 	.word	0x0000007c


	//----- nvinfo : EIATTR_KPARAM_INFO
	.align		4
.L_9:
        /*0008*/ 	.byte	0x04, 0x17
        /*000a*/ 	.short	(.L_11 - .L_10)
.L_10:
        /*000c*/ 	.word	0x00000000
        /*0010*/ 	.short	0x0004
        /*0012*/ 	.short	0x001c
        /*0014*/ 	.byte	0x00, 0xf0, 0x11, 0x00


	//----- nvinfo : EIATTR_KPARAM_INFO
	.align		4
.L_11:
        /*0018*/ 	.byte	0x04, 0x17
        /*001a*/ 	.short	(.L_13 - .L_12)
.L_12:
        /*001c*/ 	.word	0x00000000
        /*0020*/ 	.short	0x0003
        /*0022*/ 	.short	0x0018
        /*0024*/ 	.byte	0x00, 0xf0, 0x11, 0x00


	//----- nvinfo : EIATTR_KPARAM_INFO
	.align		4
.L_13:
        /*0028*/ 	.byte	0x04, 0x17
        /*002a*/ 	.short	(.L_15 - .L_14)
.L_14:
        /*002c*/ 	.word	0x00000000
        /*0030*/ 	.short	0x0002
        /*0032*/ 	.short	0x0010
        /*0034*/ 	.byte	0x00, 0xf0, 0x21, 0x00


	//----- nvinfo : EIATTR_KPARAM_INFO
	.align		4
.L_15:
        /*0038*/ 	.byte	0x04, 0x17
        /*003a*/ 	.short	(.L_17 - .L_16)
.L_16:
        /*003c*/ 	.word	0x00000000
        /*0040*/ 	.short	0x0001
        /*0042*/ 	.short	0x0008
        /*0044*/ 	.byte	0x00, 0xf0, 0x21, 0x00


	//----- nvinfo : EIATTR_KPARAM_INFO
	.align		4
.L_17:
        /*0048*/ 	.byte	0x04, 0x17
        /*004a*/ 	.short	(.L_19 - .L_18)
.L_18:
        /*004c*/ 	.word	0x00000000
        /*0050*/ 	.short	0x0000
        /*0052*/ 	.short	0x0000
        /*0054*/ 	.byte	0x00, 0xf0, 0x21, 0x00


	//----- nvinfo : EIATTR_SPARSE_MMA_MASK
	.align		4
.L_19:
        /*0058*/ 	.byte	0x03, 0x50
        /*005a*/ 	.short	0x0000


	//----- nvinfo : EIATTR_MAXREG_COUNT
	.align		4
        /*005c*/ 	.byte	0x03, 0x1b
        /*005e*/ 	.short	0x00ff


	//----- nvinfo : EIATTR_EXIT_INSTR_OFFSETS
	.align		4
        /*0060*/ 	.byte	0x04, 0x1c
        /*0062*/ 	.short	(.L_21 - .L_20)


	//   ....[0]....
.L_20:
        /*0064*/ 	.word	0x00000050


	//   ....[1]....
        /*0068*/ 	.word	0x00001860


	//   ....[2]....
        /*006c*/ 	.word	0x000018b0


	//----- nvinfo : EIATTR_MAX_THREADS
	.align		4
.L_21:
        /*0070*/ 	.byte	0x04, 0x05
        /*0072*/ 	.short	(.L_23 - .L_22)
.L_22:
        /*0074*/ 	.word	0x00000040
        /*0078*/ 	.word	0x00000001
        /*007c*/ 	.word	0x00000001


	//----- nvinfo : EIATTR_CBANK_PARAM_SIZE
	.align		4
.L_23:
        /*0080*/ 	.byte	0x03, 0x19
        /*0082*/ 	.short	0x0020


	//----- nvinfo : EIATTR_PARAM_CBANK
	.align		4
        /*0084*/ 	.byte	0x04, 0x0a
        /*0086*/ 	.short	(.L_25 - .L_24)
	.align		4
.L_24:
        /*0088*/ 	.word	index@(.nv.constant0.triton_mm)
        /*008c*/ 	.short	0x0210
        /*008e*/ 	.short	0x0020


	//----- nvinfo : EIATTR_SW_WAR
	.align		4
.L_25:
        /*0090*/ 	.byte	0x04, 0x36
        /*0092*/ 	.short	(.L_27 - .L_26)
.L_26:
        /*0094*/ 	.word	0x00000008
.L_27:


//--------------------- .nv.callgraph             --------------------------
	.section	.nv.callgraph,"",@"SHT_CUDA_CALLGRAPH"
	.align	4
	.sectionentsize	8
	.align		4
        /*0000*/ 	.word	0x00000000
	.align		4
        /*0004*/ 	.word	0xffffffff
	.align		4
        /*0008*/ 	.word	0x00000000
	.align		4
        /*000c*/ 	.word	0xfffffffe
	.align		4
        /*0010*/ 	.word	0x00000000
	.align		4
        /*0014*/ 	.word	0xfffffffd
	.align		4
        /*0018*/ 	.word	0x00000000
	.align		4
        /*001c*/ 	.word	0xfffffffc


//--------------------- .text.triton_mm           --------------------------
	.section	.text.triton_mm,"ax",@progbits
	.sectionflags	@"SHF_BARRIERS=1"
	.align	128
        .global         triton_mm
        .type           triton_mm,@function
        .size           triton_mm,(.L_x_2 - triton_mm)
        .other          triton_mm,@"STO_CUDA_ENTRY STV_DEFAULT"
triton_mm:
.text.triton_mm:
[----:B------:R-:W0:Y:S02]  /*0000*/  LDC R1, c[0x0][0x28] ;  /* 0x00000a00ff017b82 */ /* 0x000e240000000800 */
[----:B------:R-:W1:Y:S02]  /*0010*/  LDC.64 R2, c[0x0][0x228] ;  /* 0x00008a00ff027b82 */ /* 0x000e640000000a00 */
[----:B-1----:R-:W-:-:S04]  /*0020*/  IMAD.IADD R2, R3, 0x1, R2 ;  /* 0x0000000103027824 */ /* 0x002fc800078e0202 */
[----:B------:R-:W-:-:S05]  /*0030*/  IMAD R0, R2, 0xc00, RZ ;  /* 0x00000c0002007824 */ /* 0x000fca00078e02ff */
[----:B------:R-:W-:-:S13]  /*0040*/  ISETP.NE.AND P0, PT, R0, RZ, PT ;  /* 0x000000ff0000720c */ /* 0x000fda0003f05270 */
[----:B------:R-:W-:Y:S05]  /*0050*/  @!P0 EXIT ;  /* 0x000000000000894d */ /* 0x000fea0003800000 */
[----:B------:R-:W1:Y:S01]  /*0060*/  S2R R15, SR_CTAID.X ;  /* 0x00000000000f7919 */ /* 0x000e620000002500 */
[----:B------:R-:W-:Y:S01]  /*0070*/  VIADD R0, R2, 0x1f ;  /* 0x0000001f02007836 */ /* 0x000fe20000000000 */
[----:B------:R-:W2:Y:S01]  /*0080*/  S2UR UR5, SR_CgaCtaId ;  /* 0x00000000000579c3 */ /* 0x000ea20000008800 */
[----:B------:R-:W-:Y:S01]  /*0090*/  UMOV UR4, 0x400 ;  /* 0x0000040000047882 */ /* 0x000fe20000000000 */
[----:B------:R-:W-:Y:S02]  /*00a0*/  CS2R R18, SRZ ;  /* 0x0000000000127805 */ /* 0x000fe4000001ff00 */
[----:B------:R-:W-:Y:S02]  /*00b0*/  CS2R R24, SRZ ;  /* 0x0000000000187805 */ /* 0x000fe4000001ff00 */
[----:B------:R-:W-:Y:S02]  /*00c0*/  SHF.R.S32.HI R3, RZ, 0x1f, R0 ;  /* 0x0000001fff037819 */ /* 0x000fe40000011400 */
[----:B------:R-:W-:Y:S01]  /*00d0*/  CS2R R26, SRZ ;  /* 0x00000000001a7805 */ /* 0x000fe2000001ff00 */
[----:B------:R-:W-:Y:S01]  /*00e0*/  ULDC.64 UR6, c[0x0][0x208] ;  /* 0x0000820000067ab9 */ /* 0x000fe20000000a00 */
[----:B------:R-:W-:Y:S01]  /*00f0*/  LEA.HI R3, R3, R0, RZ, 0x5 ;  /* 0x0000000003037211 */ /* 0x000fe200078f28ff */
[----:B--2---:R-:W-:-:S04]  /*0100*/  UPRMT UR4, UR5, 0x654, UR4 ;  /* 0x0000065405047896 */ /* 0x004fc80008000004 */
[----:B------:R-:W-:Y:S01]  /*0110*/  UIADD3 UR5, UR4, 0x400, URZ ;  /* 0x0000040004057890 */ /* 0x000fe2000fffe03f */
[C---:B-1----:R-:W-:Y:S01]  /*0120*/  IMAD.HI R4, R15.reuse, 0x2aaaaaab, RZ ;  /* 0x2aaaaaab0f047827 */ /* 0x042fe200078e02ff */
[----:B------:R-:W-:Y:S02]  /*0130*/  IABS R12, R15 ;  /* 0x0000000f000c7213 */ /* 0x000fe40000000000 */
[----:B------:R-:W-:Y:S02]  /*0140*/  ISETP.GE.AND P1, PT, R15, RZ, PT ;  /* 0x000000ff0f00720c */ /* 0x000fe40003f26270 */
[----:B------:R-:W-:-:S04]  /*0150*/  SHF.R.U32.HI R5, RZ, 0x1f, R4 ;  /* 0x0000001fff057819 */ /* 0x000fc80000011604 */
[----:B------:R-:W-:-:S05]  /*0160*/  LEA.HI.SX32 R4, R4, R5, 0x19 ;  /* 0x0000000504047211 */ /* 0x000fca00078fcaff */
[C---:B------:R-:W-:Y:S02]  /*0170*/  IMAD.SHL.U32 R10, R4.reuse, 0x8, RZ ;  /* 0x00000008040a7824 */ /* 0x040fe400078e00ff */
[----:B------:R-:W-:-:S03]  /*0180*/  IMAD R15, R4, -0x300, R15 ;  /* 0xfffffd00040f7824 */ /* 0x000fc600078e020f */
[----:B------:R-:W-:Y:S02]  /*0190*/  LEA.HI.SX32 R0, R3, -R10, 0x1b ;  /* 0x8000000a03007211 */ /* 0x000fe400078fdaff */
[----:B------:R-:W-:Y:S02]  /*01a0*/  IABS R4, R15 ;  /* 0x0000000f00047213 */ /* 0x000fe40000000000 */
[----:B------:R-:W-:-:S04]  /*01b0*/  VIMNMX R0, R0, 0x8, PT ;  /* 0x0000000800007848 */ /* 0x000fc80003fe0100 */
[----:B------:R-:W-:-:S04]  /*01c0*/  IABS R5, R0 ;  /* 0x0000000000057213 */ /* 0x000fc80000000000 */
[----:B------:R-:W1:Y:S08]  /*01d0*/  I2F.RP R3, R5 ;  /* 0x0000000500037306 */ /* 0x000e700000209400 */
[----:B-1----:R-:W1:Y:S02]  /*01e0*/  MUFU.RCP R3, R3 ;  /* 0x0000000300037308 */ /* 0x002e640000001000 */
[----:B-1----:R-:W-:-:S06]  /*01f0*/  VIADD R6, R3, 0xffffffe ;  /* 0x0ffffffe03067836 */ /* 0x002fcc0000000000 */
[----:B------:R1:W2:Y:S02]  /*0200*/  F2I.FTZ.U32.TRUNC.NTZ R7, R6 ;  /* 0x0000000600077305 */ /* 0x0002a4000021f000 */
[----:B-1----:R-:W-:Y:S02]  /*0210*/  IMAD.MOV.U32 R6, RZ, RZ, RZ ;  /* 0x000000ffff067224 */ /* 0x002fe400078e00ff */
[----:B--2---:R-:W-:-:S04]  /*0220*/  IMAD.MOV R8, RZ, RZ, -R7 ;  /* 0x000000ffff087224 */ /* 0x004fc800078e0a07 */
[----:B------:R-:W-:Y:S01]  /*0230*/  IMAD R9, R8, R5, RZ ;  /* 0x0000000508097224 */ /* 0x000fe200078e02ff */
[----:B------:R-:W-:-:S03]  /*0240*/  IABS R8, R0 ;  /* 0x0000000000087213 */ /* 0x000fc60000000000 */
[----:B------:R-:W-:-:S04]  /*0250*/  IMAD.HI.U32 R9, R7, R9, R6 ;  /* 0x0000000907097227 */ /* 0x000fc800078e0006 */
[----:B------:R-:W-:Y:S01]  /*0260*/  IMAD.MOV R14, RZ, RZ, -R8 ;  /* 0x000000ffff0e7224 */ /* 0x000fe200078e0a08 */
[----:B------:R-:W-:Y:S01]  /*0270*/  IABS R8, R2 ;  /* 0x0000000200087213 */ /* 0x000fe20000000000 */
[----:B------:R-:W-:-:S03]  /*0280*/  IMAD.HI.U32 R3, R9, R12, RZ ;  /* 0x0000000c09037227 */ /* 0x000fc600078e00ff */
[----:B------:R-:W1:Y:S01]  /*0290*/  I2F.RP R11, R8 ;  /* 0x00000008000b7306 */ /* 0x000e620000209400 */
[----:B------:R-:W-:Y:S02]  /*02a0*/  IMAD R6, R3, R14, R12 ;  /* 0x0000000e03067224 */ /* 0x000fe400078e020c */
[----:B------:R-:W2:Y:S01]  /*02b0*/  S2R R3, SR_TID.X ;  /* 0x0000000000037919 */ /* 0x000ea20000002100 */
[----:B------:R-:W-:Y:S02]  /*02c0*/  IMAD.HI.U32 R9, R9, R4, RZ ;  /* 0x0000000409097227 */ /* 0x000fe400078e00ff */
[----:B------:R-:W-:Y:S02]  /*02d0*/  ISETP.GT.U32.AND P0, PT, R5, R6, PT ;  /* 0x000000060500720c */ /* 0x000fe40003f04070 */
[----:B-1----:R-:W1:Y:S11]  /*02e0*/  MUFU.RCP R11, R11 ;  /* 0x0000000b000b7308 */ /* 0x002e760000001000 */
[----:B------:R-:W-:-:S05]  /*02f0*/  @!P0 IMAD.IADD R6, R6, 0x1, -R5 ;  /* 0x0000000106068824 */ /* 0x000fca00078e0a05 */
[----:B------:R-:W-:Y:S01]  /*0300*/  ISETP.GT.U32.AND P0, PT, R5, R6, PT ;  /* 0x000000060500720c */ /* 0x000fe20003f04070 */
[----:B-1----:R-:W-:Y:S01]  /*0310*/  VIADD R7, R11, 0xffffffe ;  /* 0x0ffffffe0b077836 */ /* 0x002fe20000000000 */
[----:B------:R-:W-:Y:S02]  /*0320*/  LOP3.LUT R11, RZ, R0, RZ, 0x33, !PT ;  /* 0x00000000ff0b7212 */ /* 0x000fe400078e33ff */
[----:B--2---:R-:W-:-:S03]  /*0330*/  SHF.R.U32.HI R12, RZ, 0x1, R3 ;  /* 0x00000001ff0c7819 */ /* 0x004fc60000011603 */
[----:B------:R-:W1:Y:S06]  /*0340*/  F2I.FTZ.U32.TRUNC.NTZ R7, R7 ;  /* 0x0000000700077305 */ /* 0x000e6c000021f000 */
[----:B------:R-:W-:Y:S01]  /*0350*/  @!P0 IMAD.IADD R6, R6, 0x1, -R5 ;  /* 0x0000000106068824 */ /* 0x000fe200078e0a05 */
[----:B------:R-:W-:Y:S02]  /*0360*/  ISETP.NE.AND P0, PT, R0, RZ, PT ;  /* 0x000000ff0000720c */ /* 0x000fe40003f05270 */
[----:B------:R-:W-:Y:S01]  /*0370*/  LOP3.LUT R0, R15, R0, RZ, 0x3c, !PT ;  /* 0x000000000f007212 */ /* 0x000fe200078e3cff */
[----:B------:R-:W-:-:S03]  /*0380*/  @!P1 IMAD.MOV R6, RZ, RZ, -R6 ;  /* 0x000000ffff069224 */ /* 0x000fc600078e0a06 */
[----:B------:R-:W-:Y:S02]  /*0390*/  ISETP.GE.AND P3, PT, R0, RZ, PT ;  /* 0x000000ff0000720c */ /* 0x000fe40003f66270 */
[----:B------:R-:W-:-:S05]  /*03a0*/  SEL R13, R11, R6, !P0 ;  /* 0x000000060b0d7207 */ /* 0x000fca0004000000 */
[----:B------:R-:W-:Y:S01]  /*03b0*/  IMAD.IADD R6, R10, 0x1, R13 ;  /* 0x000000010a067824 */ /* 0x000fe200078e020d */
[----:B------:R-:W-:Y:S01]  /*03c0*/  SGXT.U32 R13, R12, 0x5 ;  /* 0x000000050c0d781a */ /* 0x000fe20000000000 */
[----:B------:R-:W-:Y:S01]  /*03d0*/  IMAD R10, R9, R14, R4 ;  /* 0x0000000e090a7224 */ /* 0x000fe200078e0204 */
[----:B------:R-:W-:Y:S01]  /*03e0*/  IABS R14, R2 ;  /* 0x00000002000e7213 */ /* 0x000fe20000000000 */
[----:B------:R-:W-:Y:S02]  /*03f0*/  IMAD.SHL.U32 R4, R6, 0x20, RZ ;  /* 0x0000002006047824 */ /* 0x000fe400078e00ff */
[----:B-1----:R-:W-:Y:S01]  /*0400*/  IMAD.MOV R17, RZ, RZ, -R7 ;  /* 0x000000ffff117224 */ /* 0x002fe200078e0a07 */
[----:B------:R-:W-:Y:S01]  /*0410*/  ISETP.GT.U32.AND P2, PT, R5, R10, PT ;  /* 0x0000000a0500720c */ /* 0x000fe20003f44070 */
[----:B------:R-:W-:Y:S01]  /*0420*/  IMAD.MOV.U32 R6, RZ, RZ, RZ ;  /* 0x000000ffff067224 */ /* 0x000fe200078e00ff */
[----:B------:R-:W-:Y:S01]  /*0430*/  LOP3.LUT R16, R4, R13, RZ, 0xfc, !PT ;  /* 0x0000000d04107212 */ /* 0x000fe200078efcff */
[----:B------:R-:W-:-:S02]  /*0440*/  IMAD R17, R17, R8, RZ ;  /* 0x0000000811117224 */ /* 0x000fc400078e02ff */
[----:B------:R-:W-:Y:S01]  /*0450*/  IMAD.MOV R14, RZ, RZ, -R14 ;  /* 0x000000ffff0e7224 */ /* 0x000fe200078e0a0e */
[----:B------:R-:W-:Y:S01]  /*0460*/  IABS R12, R16 ;  /* 0x00000010000c7213 */ /* 0x000fe20000000000 */
[----:B------:R-:W-:-:S04]  /*0470*/  IMAD.HI.U32 R6, R7, R17, R6 ;  /* 0x0000001107067227 */ /* 0x000fc800078e0006 */
[----:B------:R-:W-:Y:S02]  /*0480*/  IMAD.MOV.U32 R7, RZ, RZ, R12 ;  /* 0x000000ffff077224 */ /* 0x000fe400078e000c */
[----:B------:R-:W-:Y:S02]  /*0490*/  @!P2 IMAD.IADD R10, R10, 0x1, -R5 ;  /* 0x000000010a0aa824 */ /* 0x000fe400078e0a05 */
[----:B------:R-:W-:Y:S02]  /*04a0*/  IMAD.MOV.U32 R12, RZ, RZ, R14 ;  /* 0x000000ffff0c7224 */ /* 0x000fe400078e000e */
[----:B------:R-:W-:Y:S01]  /*04b0*/  IMAD.HI.U32 R6, R6, R7, RZ ;  /* 0x0000000706067227 */ /* 0x000fe200078e00ff */
[----:B------:R-:W-:-:S03]  /*04c0*/  ISETP.GE.U32.AND P1, PT, R10, R5, PT ;  /* 0x000000050a00720c */ /* 0x000fc60003f26070 */
[----:B------:R-:W-:Y:S02]  /*04d0*/  IMAD R5, R6, R12, R7 ;  /* 0x0000000c06057224 */ /* 0x000fe400078e0207 */
[----:B------:R-:W-:Y:S01]  /*04e0*/  @!P2 VIADD R9, R9, 0x1 ;  /* 0x000000010909a836 */ /* 0x000fe20000000000 */
[----:B------:R-:W-:Y:S01]  /*04f0*/  ISETP.GE.AND P2, PT, R16, RZ, PT ;  /* 0x000000ff1000720c */ /* 0x000fe20003f46270 */
[C---:B------:R-:W-:Y:S01]  /*0500*/  IMAD.SHL.U32 R6, R3.reuse, 0x8, RZ ;  /* 0x0000000803067824 */ /* 0x040fe200078e00ff */
[----:B------:R-:W-:Y:S01]  /*0510*/  ISETP.GT.U32.AND P4, PT, R8, R5, PT ;  /* 0x000000050800720c */ /* 0x000fe20003f84070 */
[----:B------:R-:W-:Y:S01]  /*0520*/  IMAD.SHL.U32 R14, R3, 0x10, RZ ;  /* 0x00000010030e7824 */ /* 0x000fe200078e00ff */
[----:B------:R-:W-:Y:S02]  /*0530*/  CS2R R16, SRZ ;  /* 0x0000000000107805 */ /* 0x000fe4000001ff00 */
[----:B------:R-:W-:Y:S01]  /*0540*/  LOP3.LUT R42, R6, 0x8, R3, 0x48, !PT ;  /* 0x00000008062a7812 */ /* 0x000fe200078e4803 */
[----:B------:R-:W-:-:S04]  /*0550*/  @P1 VIADD R9, R9, 0x1 ;  /* 0x0000000109091836 */ /* 0x000fc80000000000 */
[----:B------:R-:W-:Y:S02]  /*0560*/  @!P3 IMAD.MOV R9, RZ, RZ, -R9 ;  /* 0x000000ffff09b224 */ /* 0x000fe400078e0a09 */
[----:B------:R-:W-:Y:S02]  /*0570*/  IMAD R42, R13, 0x10, R42 ;  /* 0x000000100d2a7824 */ /* 0x000fe400078e022a */
[----:B------:R-:W-:Y:S01]  /*0580*/  @!P4 IMAD.IADD R5, R5, 0x1, -R8 ;  /* 0x000000010505c824 */ /* 0x000fe200078e0a08 */
[----:B------:R-:W-:Y:S02]  /*0590*/  SEL R0, R11, R9, !P0 ;  /* 0x000000090b007207 */ /* 0x000fe40004000000 */
[----:B------:R-:W1:Y:S01]  /*05a0*/  LDC.64 R10, c[0x0][0x210] ;  /* 0x00008400ff0a7b82 */ /* 0x000e620000000a00 */
[----:B------:R-:W-:Y:S02]  /*05b0*/  ISETP.NE.AND P0, PT, R2, RZ, PT ;  /* 0x000000ff0200720c */ /* 0x000fe40003f05270 */
[----:B------:R-:W-:Y:S01]  /*05c0*/  IMAD.SHL.U32 R0, R0, 0x20, RZ ;  /* 0x0000002000007824 */ /* 0x000fe200078e00ff */
[----:B------:R-:W-:-:S02]  /*05d0*/  ISETP.GT.U32.AND P1, PT, R8, R5, PT ;  /* 0x000000050800720c */ /* 0x000fc40003f24070 */
[----:B------:R-:W-:Y:S02]  /*05e0*/  LEA R42, R42, UR4, 0x1 ;  /* 0x000000042a2a7c11 */ /* 0x000fe4000f8e08ff */
[----:B------:R-:W-:-:S05]  /*05f0*/  LOP3.LUT R9, R0, R13, RZ, 0xfc, !PT ;  /* 0x0000000d00097212 */ /* 0x000fca00078efcff */
[----:B------:R-:W-:-:S04]  /*0600*/  IMAD.HI R7, R9, 0x2aaaaaab, RZ ;  /* 0x2aaaaaab09077827 */ /* 0x000fc800078e02ff */
[----:B------:R-:W-:Y:S01]  /*0610*/  @!P1 IMAD.IADD R5, R5, 0x1, -R8 ;  /* 0x0000000105059824 */ /* 0x000fe200078e0a08 */
[----:B------:R-:W-:-:S03]  /*0620*/  SHF.R.U32.HI R8, RZ, 0x1f, R7 ;  /* 0x0000001fff087819 */ /* 0x000fc60000011607 */
[----:B------:R-:W-:Y:S01]  /*0630*/  @!P2 IMAD.MOV R5, RZ, RZ, -R5 ;  /* 0x000000ffff05a224 */ /* 0x000fe200078e0a05 */
[----:B------:R-:W-:Y:S02]  /*0640*/  LEA.HI R8, R7, R8, RZ, 0x17 ;  /* 0x0000000807087211 */ /* 0x000fe400078fb8ff */
[----:B------:R-:W-:Y:S02]  /*0650*/  @!P0 LOP3.LUT R5, RZ, R2, RZ, 0x33, !PT ;  /* 0x00000002ff058212 */ /* 0x000fe400078e33ff */
[----:B------:R-:W-:Y:S01]  /*0660*/  LOP3.LUT R2, R6, 0x8, RZ, 0xc0, !PT ;  /* 0x0000000806027812 */ /* 0x000fe200078ec0ff */
[----:B------:R-:W-:Y:S01]  /*0670*/  IMAD R9, R8, -0xc00, R9 ;  /* 0xfffff40008097824 */ /* 0x000fe200078e0209 */
[----:B------:R-:W2:Y:S03]  /*0680*/  LDC.64 R6, c[0x0][0x218] ;  /* 0x00008600ff067b82 */ /* 0x000ea60000000a00 */
[----:B------:R-:W-:-:S02]  /*0690*/  IMAD R5, R5, 0x3c00, R2 ;  /* 0x00003c0005057824 */ /* 0x000fc400078e0202 */
[----:B------:R-:W-:Y:S01]  /*06a0*/  IMAD R13, R9, 0x3c00, R2 ;  /* 0x00003c00090d7824 */ /* 0x000fe200078e0202 */
[----:B------:R-:W-:Y:S01]  /*06b0*/  SHF.R.U32.HI R2, RZ, 0x3, R3 ;  /* 0x00000003ff027819 */ /* 0x000fe20000011603 */
[----:B-1----:R-:W-:Y:S01]  /*06c0*/  IMAD.WIDE R8, R5, 0x2, R10 ;  /* 0x0000000205087825 */ /* 0x002fe200078e020a */
[--C-:B------:R-:W-:Y:S02]  /*06d0*/  SHF.R.U32.HI R10, RZ, 0x2, R3.reuse ;  /* 0x00000002ff0a7819 */ /* 0x100fe40000011603 */
[----:B------:R-:W-:Y:S01]  /*06e0*/  SHF.R.U32.HI R5, RZ, 0x4, R3 ;  /* 0x00000004ff057819 */ /* 0x000fe20000011603 */
[----:B------:R-:W-:Y:S01]  /*06f0*/  IMAD.MOV.U32 R46, RZ, RZ, R8 ;  /* 0x000000ffff2e7224 */ /* 0x000fe200078e0008 */
[----:B------:R-:W-:Y:S01]  /*0700*/  SGXT.U32 R2, R2, 0x1 ;  /* 0x000000010202781a */ /* 0x000fe20000000000 */
[----:B------:R-:W-:Y:S01]  /*0710*/  IMAD.MOV.U32 R47, RZ, RZ, R9 ;  /* 0x000000ffff2f7224 */ /* 0x000fe200078e0009 */
[----:B------:R-:W-:Y:S02]  /*0720*/  SGXT.U32 R10, R10, 0x1 ;  /* 0x000000010a0a781a */ /* 0x000fe40000000000 */
[----:B------:R-:W-:-:S02]  /*0730*/  CS2R R8, SRZ ;  /* 0x0000000000087805 */ /* 0x000fc4000001ff00 */
[--C-:B------:R-:W-:Y:S02]  /*0740*/  SHF.R.U32.HI R11, RZ, 0x4, R3.reuse ;  /* 0x00000004ff0b7819 */ /* 0x100fe40000011603 */
[----:B------:R-:W-:Y:S02]  /*0750*/  SGXT.U32 R5, R5, 0x1 ;  /* 0x000000010505781a */ /* 0x000fe40000000000 */
[-C--:B------:R-:W-:Y:S02]  /*0760*/  LOP3.LUT R12, R2, R10.reuse, RZ, 0x3c, !PT ;  /* 0x0000000a020c7212 */ /* 0x080fe400078e3cff */
[----:B------:R-:W-:Y:S02]  /*0770*/  LOP3.LUT R11, R2, 0x2, R11, 0xf8, !PT ;  /* 0x00000002020b7812 */ /* 0x000fe400078ef80b */
[C---:B------:R-:W-:Y:S01]  /*0780*/  LOP3.LUT R10, R5.reuse, R10, RZ, 0x3c, !PT ;  /* 0x0000000a050a7212 */ /* 0x040fe200078e3cff */
[----:B------:R-:W-:Y:S01]  /*0790*/  IMAD.SHL.U32 R5, R5, 0x80, RZ ;  /* 0x0000008005057824 */ /* 0x000fe200078e00ff */
[----:B------:R-:W-:Y:S01]  /*07a0*/  SHF.R.U32.HI R3, RZ, 0x2, R3 ;  /* 0x00000002ff037819 */ /* 0x000fe20000011603 */
[----:B------:R-:W-:Y:S01]  /*07b0*/  IMAD.SHL.U32 R11, R11, 0x80, RZ ;  /* 0x000000800b0b7824 */ /* 0x000fe200078e00ff */
[----:B------:R-:W-:Y:S01]  /*07c0*/  LOP3.LUT R2, R14, 0x70, RZ, 0xe2, !PT ;  /* 0x000000700e027812 */ /* 0x000fe200078ee2ff */
[----:B------:R-:W-:Y:S01]  /*07d0*/  IMAD.SHL.U32 R10, R10, 0x8, RZ ;  /* 0x000000080a0a7824 */ /* 0x000fe200078e00ff */
[----:B------:R-:W-:Y:S01]  /*07e0*/  SGXT.U32 R3, R3, 0x4 ;  /* 0x000000040303781a */ /* 0x000fe20000000000 */
[----:B------:R-:W-:Y:S01]  /*07f0*/  IMAD.SHL.U32 R12, R12, 0x8, RZ ;  /* 0x000000080c0c7824 */ /* 0x000fe200078e00ff */
[----:B------:R-:W-:Y:S01]  /*0800*/  CS2R R14, SRZ ;  /* 0x00000000000e7805 */ /* 0x000fe2000001ff00 */
[----:B--2---:R-:W-:Y:S01]  /*0810*/  IMAD.WIDE R6, R13, 0x2, R6 ;  /* 0x000000020d067825 */ /* 0x004fe200078e0206 */
[----:B------:R-:W-:-:S02]  /*0820*/  LOP3.LUT R41, R2, R11, R10, 0xfe, !PT ;  /* 0x0000000b02297212 */ /* 0x000fc400078efe0a */
[----:B------:R-:W-:Y:S02]  /*0830*/  CS2R R10, SRZ ;  /* 0x00000000000a7805 */ /* 0x000fe4000001ff00 */
[----:B------:R-:W-:Y:S01]  /*0840*/  LOP3.LUT R5, R2, R12, R5, 0xfe, !PT ;  /* 0x0000000c02057212 */ /* 0x000fe200078efe05 */
[----:B------:R-:W-:Y:S01]  /*0850*/  IMAD.MOV.U32 R44, RZ, RZ, R6 ;  /* 0x000000ffff2c7224 */ /* 0x000fe200078e0006 */
[----:B------:R-:W-:Y:S01]  /*0860*/  LOP3.LUT R2, R4, R3, RZ, 0xfc, !PT ;  /* 0x0000000304027212 */ /* 0x000fe200078efcff */
[----:B------:R-:W-:Y:S01]  /*0870*/  IMAD.MOV.U32 R45, RZ, RZ, R7 ;  /* 0x000000ffff2d7224 */ /* 0x000fe200078e0007 */
[----:B------:R-:W-:Y:S01]  /*0880*/  CS2R R12, SRZ ;  /* 0x00000000000c7805 */ /* 0x000fe2000001ff00 */
[----:B------:R-:W-:Y:S01]  /*0890*/  IMAD.MOV.U32 R3, RZ, RZ, -0x10 ;  /* 0xfffffff0ff037424 */ /* 0x000fe200078e00ff */
[----:B------:R-:W-:Y:S02]  /*08a0*/  LEA R40, R5, UR5, 0x1 ;  /* 0x0000000505287c11 */ /* 0x000fe4000f8e08ff */
[----:B------:R-:W-:-:S07]  /*08b0*/  LEA R41, R41, UR4, 0x1 ;  /* 0x0000000429297c11 */ /* 0x000fce000f8e08ff */
.L_x_0:
[----:B------:R-:W2:Y:S01]  /*08c0*/  LDG.E.128 R4, desc[UR6][R46.64] ;  /* 0x000000062e047981 */ /* 0x000ea2000c1e1d00 */
[----:B------:R-:W-:Y:S06]  /*08d0*/  BAR.SYNC.DEFER_BLOCKING 0x0 ;  /* 0x0000000000007b1d */ /* 0x000fec0000010000 */
[----:B------:R-:W3:Y:S04]  /*08e0*/  LDG.E.128 R20, desc[UR6][R44.64] ;  /* 0x000000062c147981 */ /* 0x000ee8000c1e1d00 */
[----:B--2---:R1:W-:Y:S04]  /*08f0*/  STS.128 [R42], R4 ;  /* 0x000000042a007388 */ /* 0x0043e80000000c00 */
[----:B---3--:R-:W-:Y:S01]  /*0900*/  STS.128 [R42+0x400], R20 ;  /* 0x000400142a007388 */ /* 0x008fe20000000c00 */
[----:B------:R-:W-:Y:S06]  /*0910*/  BAR.SYNC.DEFER_BLOCKING 0x0 ;  /* 0x0000000000007b1d */ /* 0x000fec0000010000 */
[----:B-1----:R-:W2:Y:S04]  /*0920*/  LDG.E.128 R4, desc[UR6][R46.64+0x20] ;  /* 0x000020062e047981 */ /* 0x002ea8000c1e1d00 */
[----:B------:R-:W-:Y:S04]  /*0930*/  LDSM.16.M88.4 R20, [R41] ;  /* 0x000000002914783b */ /* 0x000fe80000000200 */
[----:B------:R-:W1:Y:S04]  /*0940*/  LDSM.16.M88.4 R32, [R40] ;  /* 0x000000002820783b */ /* 0x000e680000000200 */
[----:B------:R-:W3:Y:S01]  /*0950*/  LDSM.16.M88.4 R28, [R40+0x200] ;  /* 0x00020000281c783b */ /* 0x000ee20000000200 */
[----:B------:R-:W-:Y:S06]  /*0960*/  BAR.SYNC.DEFER_BLOCKING 0x0 ;  /* 0x0000000000007b1d */ /* 0x000fec0000010000 */
[----:B------:R-:W4:Y:S01]  /*0970*/  LDG.E.128 R36, desc[UR6][R44.64+0x20] ;  /* 0x000020062c247981 */ /* 0x000f22000c1e1d00 */
[----:B-1----:R-:W-:Y:S06]  /*0980*/  HMMA.16816.F32.BF16 R8, R20, R32, R8 ;  /* 0x000000201408723c */ /* 0x002fec0000041808 */
[----:B------:R-:W-:Y:S06]  /*0990*/  HMMA.16816.F32.BF16 R12, R20, R34, R12 ;  /* 0x00000022140c723c */ /* 0x000fec000004180c */
[----:B---3--:R-:W-:Y:S06]  /*09a0*/  HMMA.16816.F32.BF16 R16, R20, R28, R16 ;  /* 0x0000001c1410723c */ /* 0x008fec0000041810 */
[----:B------:R-:W-:Y:S01]  /*09b0*/  HMMA.16816.F32.BF16 R24, R20, R30, R24 ;  /* 0x0000001e1418723c */ /* 0x000fe20000041818 */
[----:B--2---:R1:W-:Y:S04]  /*09c0*/  STS.128 [R42], R4 ;  /* 0x000000042a007388 */ /* 0x0043e80000000c00 */
[----:B----4-:R2:W-:Y:S01]  /*09d0*/  STS.128 [R42+0x400], R36 ;  /* 0x000400242a007388 */ /* 0x0105e20000000c00 */
[----:B------:R-:W-:Y:S06]  /*09e0*/  BAR.SYNC.DEFER_BLOCKING 0x0 ;  /* 0x0000000000007b1d */ /* 0x000fec0000010000 */
[----:B-1----:R-:W3:Y:S04]  /*09f0*/  LDG.E.128 R4, desc[UR6][R46.64+0x40] ;  /* 0x000040062e047981 */ /* 0x002ee8000c1e1d00 */
[----:B------:R-:W-:Y:S04]  /*0a00*/  LDSM.16.M88.4 R20, [R41] ;  /* 0x000000002914783b */ /* 0x000fe80000000200 */
[----:B------:R-:W1:Y:S04]  /*0a10*/  LDSM.16.M88.4 R32, [R40] ;  /* 0x000000002820783b */ /* 0x000e680000000200 */
[----:B------:R-:W4:Y:S01]  /*0a20*/  LDSM.16.M88.4 R28, [R40+0x200] ;  /* 0x00020000281c783b */ /* 0x000f220000000200 */
[----:B------:R-:W-:Y:S06]  /*0a30*/  BAR.SYNC.DEFER_BLOCKING 0x0 ;  /* 0x0000000000007b1d */ /* 0x000fec0000010000 */
[----:B--2---:R-:W2:Y:S01]  /*0a40*/  LDG.E.128 R36, desc[UR6][R44.64+0x40] ;  /* 0x000040062c247981 */ /* 0x004ea2000c1e1d00 */
[----:B-1----:R-:W-:Y:S06]  /*0a50*/  HMMA.16816.F32.BF16 R8, R20, R32, R8 ;  /* 0x000000201408723c */ /* 0x002fec0000041808 */
[----:B------:R-:W-:Y:S06]  /*0a60*/  HMMA.16816.F32.BF16 R12, R20, R34, R12 ;  /* 0x00000022140c723c */ /* 0x000fec000004180c */
[----:B----4-:R-:W-:Y:S06]  /*0a70*/  HMMA.16816.F32.BF16 R16, R20, R28, R16 ;  /* 0x0000001c1410723c */ /* 0x010fec0000041810 */
[----:B------:R-:W-:Y:S01]  /*0a80*/  HMMA.16816.F32.BF16 R24, R20, R30, R24 ;  /* 0x0000001e1418723c */ /* 0x000fe20000041818 */
[----:B---3--:R1:W-:Y:S04]  /*0a90*/  STS.128 [R42], R4 ;  /* 0x000000042a007388 */ /* 0x0083e80000000c00 */
[----:B--2---:R2:W-:Y:S01]  /*0aa0*/  STS.128 [R42+0x400], R36 ;  /* 0x000400242a007388 */ /* 0x0045e20000000c00 */
        /* <DEDUP_REMOVED lines=123> */
[----:B--2---:R-:W2:Y:S04]  /*1260*/  LDG.E.128 R36, desc[UR6][R44.64+0x180] ;  /* 0x000180062c247981 */ /* 0x004ea8000c1e1d00 */
[----:B---3--:R3:W-:Y:S04]  /*1270*/  STS.128 [R42], R4 ;  /* 0x000000042a007388 */ /* 0x0087e80000000c00 */
[----:B--2---:R-:W-:Y:S01]  /*1280*/  STS.128 [R42+0x400], R36 ;  /* 0x000400242a007388 */ /* 0x004fe20000000c00 */
[----:B------:R-:W-:Y:S06]  /*1290*/  BAR.SYNC.DEFER_BLOCKING 0x0 ;  /* 0x0000000000007b1d */ /* 0x000fec0000010000 */
[----:B---3--:R-:W2:Y:S01]  /*12a0*/  LDG.E.128 R4, desc[UR6][R46.64+0x1a0] ;  /* 0x0001a0062e047981 */ /* 0x008ea2000c1e1d00 */
[----:B-1----:R-:W-:Y:S06]  /*12b0*/  HMMA.16816.F32.BF16 R8, R28, R20, R8 ;  /* 0x000000141c08723c */ /* 0x002fec0000041808 */
[----:B------:R-:W-:Y:S01]  /*12c0*/  HMMA.16816.F32.BF16 R12, R28, R22, R12 ;  /* 0x000000161c0c723c */ /* 0x000fe2000004180c */
[----:B------:R-:W-:Y:S05]  /*12d0*/  LDSM.16.M88.4 R20, [R40] ;  /* 0x000000002814783b */ /* 0x000fea0000000200 */
[----:B----4-:R-:W-:Y:S06]  /*12e0*/  HMMA.16816.F32.BF16 R16, R28, R32, R16 ;  /* 0x000000201c10723c */ /* 0x010fec0000041810 */
[----:B------:R-:W-:Y:S01]  /*12f0*/  HMMA.16816.F32.BF16 R24, R28, R34, R24 ;  /* 0x000000221c18723c */ /* 0x000fe20000041818 */
[----:B------:R-:W1:Y:S04]  /*1300*/  LDSM.16.M88.4 R32, [R41] ;  /* 0x000000002920783b */ /* 0x000e680000000200 */
[----:B------:R-:W3:Y:S01]  /*1310*/  LDSM.16.M88.4 R28, [R40+0x200] ;  /* 0x00020000281c783b */ /* 0x000ee20000000200 */
[----:B------:R-:W-:Y:S06]  /*1320*/  BAR.SYNC.DEFER_BLOCKING 0x0 ;  /* 0x0000000000007b1d */ /* 0x000fec0000010000 */
[----:B--2---:R2:W-:Y:S04]  /*1330*/  STS.128 [R42], R4 ;  /* 0x000000042a007388 */ /* 0x0045e80000000c00 */
[----:B--2---:R-:W2:Y:S01]  /*1340*/  LDG.E.128 R4, desc[UR6][R44.64+0x1a0] ;  /* 0x0001a0062c047981 */ /* 0x004ea2000c1e1d00 */
[----:B-1----:R-:W-:Y:S06]  /*1350*/  HMMA.16816.F32.BF16 R8, R32, R20, R8 ;  /* 0x000000142008723c */ /* 0x002fec0000041808 */
[----:B------:R-:W-:Y:S06]  /*1360*/  HMMA.16816.F32.BF16 R12, R32, R22, R12 ;  /* 0x00000016200c723c */ /* 0x000fec000004180c */
[----:B---3--:R-:W-:Y:S06]  /*1370*/  HMMA.16816.F32.BF16 R16, R32, R28, R16 ;  /* 0x0000001c2010723c */ /* 0x008fec0000041810 */
[----:B------:R-:W-:Y:S01]  /*1380*/  HMMA.16816.F32.BF16 R24, R32, R30, R24 ;  /* 0x0000001e2018723c */ /* 0x000fe20000041818 */
[----:B--2---:R1:W-:Y:S01]  /*1390*/  STS.128 [R42+0x400], R4 ;  /* 0x000400042a007388 */ /* 0x0043e20000000c00 */
[----:B------:R-:W-:Y:S06]  /*13a0*/  BAR.SYNC.DEFER_BLOCKING 0x0 ;  /* 0x0000000000007b1d */ /* 0x000fec0000010000 */
[----:B------:R-:W-:Y:S04]  /*13b0*/  LDSM.16.M88.4 R20, [R41] ;  /* 0x000000002914783b */ /* 0x000fe80000000200 */
[----:B------:R-:W2:Y:S04]  /*13c0*/  LDSM.16.M88.4 R36, [R40] ;  /* 0x000000002824783b */ /* 0x000ea80000000200 */
[----:B------:R-:W3:Y:S04]  /*13d0*/  LDSM.16.M88.4 R32, [R40+0x200] ;  /* 0x000200002820783b */ /* 0x000ee80000000200 */
[----:B-1----:R1:W4:Y:S01]  /*13e0*/  LDG.E.128 R4, desc[UR6][R46.64+0x1c0] ;  /* 0x0001c0062e047981 */ /* 0x002322000c1e1d00 */
[----:B------:R-:W-:Y:S06]  /*13f0*/  BAR.SYNC.DEFER_BLOCKING 0x0 ;  /* 0x0000000000007b1d */ /* 0x000fec0000010000 */
[----:B------:R5:W4:Y:S01]  /*1400*/  LDG.E.128 R28, desc[UR6][R44.64+0x1c0] ;  /* 0x0001c0062c1c7981 */ /* 0x000b22000c1e1d00 */
[----:B--2---:R-:W-:Y:S06]  /*1410*/  HMMA.16816.F32.BF16 R8, R20, R36, R8 ;  /* 0x000000241408723c */ /* 0x004fec0000041808 */
[----:B------:R-:W-:Y:S06]  /*1420*/  HMMA.16816.F32.BF16 R12, R20, R38, R12 ;  /* 0x00000026140c723c */ /* 0x000fec000004180c */
[----:B---3--:R-:W-:Y:S06]  /*1430*/  HMMA.16816.F32.BF16 R16, R20, R32, R16 ;  /* 0x000000201410723c */ /* 0x008fec0000041810 */
[----:B------:R-:W-:Y:S01]  /*1440*/  HMMA.16816.F32.BF16 R24, R20, R34, R24 ;  /* 0x000000221418723c */ /* 0x000fe20000041818 */
[----:B------:R-:W-:-:S05]  /*1450*/  VIADD R3, R3, 0xf0 ;  /* 0x000000f003037836 */ /* 0x000fca0000000000 */
[----:B------:R-:W-:Y:S02]  /*1460*/  ISETP.GE.U32.AND P0, PT, R3, 0x3bf0, PT ;  /* 0x00003bf00300780c */ /* 0x000fe40003f06070 */
[----:B-1----:R-:W-:Y:S02]  /*1470*/  IADD3 R46, P1, R46, 0x1e0, RZ ;  /* 0x000001e02e2e7810 */ /* 0x002fe40007f3e0ff */
[----:B-----5:R-:W-:-:S03]  /*1480*/  IADD3 R44, P2, R44, 0x1e0, RZ ;  /* 0x000001e02c2c7810 */ /* 0x020fc60007f5e0ff */
[----:B------:R-:W-:Y:S02]  /*1490*/  IMAD.X R47, RZ, RZ, R47, P1 ;  /* 0x000000ffff2f7224 */ /* 0x000fe400008e062f */
[----:B------:R-:W-:Y:S01]  /*14a0*/  IMAD.X R45, RZ, RZ, R45, P2 ;  /* 0x000000ffff2d7224 */ /* 0x000fe200010e062d */
[----:B----4-:R-:W-:Y:S04]  /*14b0*/  STS.128 [R42], R4 ;  /* 0x000000042a007388 */ /* 0x010fe80000000c00 */
[----:B------:R-:W-:Y:S01]  /*14c0*/  STS.128 [R42+0x400], R28 ;  /* 0x0004001c2a007388 */ /* 0x000fe20000000c00 */
[----:B------:R-:W-:Y:S06]  /*14d0*/  BAR.SYNC.DEFER_BLOCKING 0x0 ;  /* 0x0000000000007b1d */ /* 0x000fec0000010000 */
[----:B------:R-:W-:Y:S04]  /*14e0*/  LDSM.16.M88.4 R20, [R41] ;  /* 0x000000002914783b */ /* 0x000fe80000000200 */
[----:B------:R-:W1:Y:S04]  /*14f0*/  LDSM.16.M88.4 R28, [R40] ;  /* 0x00000000281c783b */ /* 0x000e680000000200 */
[----:B------:R-:W2:Y:S01]  /*1500*/  LDSM.16.M88.4 R4, [R40+0x200] ;  /* 0x000200002804783b */ /* 0x000ea20000000200 */
[----:B-1----:R-:W-:Y:S06]  /*1510*/  HMMA.16816.F32.BF16 R8, R20, R28, R8 ;  /* 0x0000001c1408723c */ /* 0x002fec0000041808 */
[----:B------:R-:W-:Y:S06]  /*1520*/  HMMA.16816.F32.BF16 R12, R20, R30, R12 ;  /* 0x0000001e140c723c */ /* 0x000fec000004180c */
[----:B--2---:R-:W-:Y:S06]  /*1530*/  HMMA.16816.F32.BF16 R16, R20, R4, R16 ;  /* 0x000000041410723c */ /* 0x004fec0000041810 */
[----:B------:R-:W-:Y:S01]  /*1540*/  HMMA.16816.F32.BF16 R24, R20, R6, R24 ;  /* 0x000000061418723c */ /* 0x000fe20000041818 */
[----:B------:R-:W-:-:S08]  /*1550*/  NOP ;  /* 0x0000000000007918 */ /* 0x000fd00000000000 */
[----:B------:R-:W-:-:S15]  /*1560*/  @!P0 BRA `(.L_x_0) ;  /* 0xfffffff000d48947 */ /* 0x000fde000383ffff */
[----:B------:R-:W1:Y:S01]  /*1570*/  S2R R20, SR_TID.X ;  /* 0x0000000000147919 */ /* 0x000e620000002100 */
[----:B------:R-:W2:Y:S01]  /*1580*/  S2UR UR4, SR_CgaCtaId ;  /* 0x00000000000479c3 */ /* 0x000ea20000008800 */
[----:B------:R-:W-:Y:S01]  /*1590*/  UMOV UR5, 0x400 ;  /* 0x0000040000057882 */ /* 0x000fe20000000000 */
[----:B------:R-:W-:-:S06]  /*15a0*/  F2FP.BF16.F32.PACK_AB R11, R11, R10 ;  /* 0x0000000a0b0b723e */ /* 0x000fcc00000010ff */
[----:B------:R-:W-:Y:S01]  /*15b0*/  BAR.SYNC.DEFER_BLOCKING 0x0 ;  /* 0x0000000000007b1d */ /* 0x000fe20000010000 */
[----:B------:R-:W-:Y:S02]  /*15c0*/  F2FP.BF16.F32.PACK_AB R9, R9, R8 ;  /* 0x000000080909723e */ /* 0x000fe400000010ff */
[----:B------:R-:W-:Y:S02]  /*15d0*/  F2FP.BF16.F32.PACK_AB R13, R13, R12 ;  /* 0x0000000c0d0d723e */ /* 0x000fe400000010ff */
[----:B------:R-:W-:Y:S02]  /*15e0*/  F2FP.BF16.F32.PACK_AB R15, R15, R14 ;  /* 0x0000000e0f0f723e */ /* 0x000fe400000010ff */
[----:B------:R-:W-:Y:S02]  /*15f0*/  F2FP.BF16.F32.PACK_AB R17, R17, R16 ;  /* 0x000000101111723e */ /* 0x000fe400000010ff */
[----:B------:R-:W-:Y:S02]  /*1600*/  F2FP.BF16.F32.PACK_AB R19, R19, R18 ;  /* 0x000000121313723e */ /* 0x000fe400000010ff */
[----:B------:R-:W-:-:S02]  /*1610*/  F2FP.BF16.F32.PACK_AB R25, R25, R24 ;  /* 0x000000181919723e */ /* 0x000fc400000010ff */
[----:B------:R-:W-:Y:S01]  /*1620*/  F2FP.BF16.F32.PACK_AB R27, R27, R26 ;  /* 0x0000001a1b1b723e */ /* 0x000fe200000010ff */
[----:B--2---:R-:W-:Y:S01]  /*1630*/  UPRMT UR4, UR4, 0x654, UR5 ;  /* 0x0000065404047896 */ /* 0x004fe20008000005 */
[----:B-1----:R-:W-:Y:S02]  /*1640*/  SHF.R.U32.HI R3, RZ, 0x5, R20 ;  /* 0x00000005ff037819 */ /* 0x002fe40000011614 */
[C---:B------:R-:W-:Y:S02]  /*1650*/  LOP3.LUT R4, R20.reuse, 0x1f, RZ, 0xc0, !PT ;  /* 0x0000001f14047812 */ /* 0x040fe400078ec0ff */
[----:B------:R-:W-:Y:S02]  /*1660*/  LOP3.LUT R3, R3, 0x1, RZ, 0xc0, !PT ;  /* 0x0000000103037812 */ /* 0x000fe400078ec0ff */
[----:B------:R-:W-:Y:S02]  /*1670*/  SHF.R.U32.HI R4, RZ, 0x2, R4 ;  /* 0x00000002ff047819 */ /* 0x000fe40000011604 */
[----:B------:R-:W-:-:S03]  /*1680*/  LOP3.LUT R5, R20, 0x3, RZ, 0xc0, !PT ;  /* 0x0000000314057812 */ /* 0x000fc600078ec0ff */
[C-C-:B------:R-:W-:Y:S02]  /*1690*/  IMAD R6, R3.reuse, 0x10, R4.reuse ;  /* 0x0000001003067824 */ /* 0x140fe400078e0204 */
[----:B------:R-:W-:Y:S02]  /*16a0*/  IMAD R4, R3, 0x8, R4 ;  /* 0x0000000803047824 */ /* 0x000fe400078e0204 */
[--C-:B------:R-:W-:Y:S02]  /*16b0*/  IMAD R6, R6, 0x14, R5.reuse ;  /* 0x0000001406067824 */ /* 0x100fe400078e0205 */
[----:B------:R-:W-:-:S03]  /*16c0*/  IMAD R3, R4, 0x5, R5 ;  /* 0x0000000504037824 */ /* 0x000fc600078e0205 */
[----:B------:R-:W-:Y:S01]  /*16d0*/  LEA R10, R6, UR4, 0x2 ;  /* 0x00000004060a7c11 */ /* 0x000fe2000f8e10ff */
[----:B------:R-:W-:-:S04]  /*16e0*/  IMAD.SHL.U32 R3, R3, 0x8, RZ ;  /* 0x0000000803037824 */ /* 0x000fc800078e00ff */
[----:B------:R1:W-:Y:S01]  /*16f0*/  STS [R10], R9 ;  /* 0x000000090a007388 */ /* 0x0003e20000000800 */
[----:B------:R-:W-:Y:S01]  /*1700*/  LEA R12, R3, UR4, 0x1 ;  /* 0x00000004030c7c11 */ /* 0x000fe2000f8e08ff */
[----:B------:R-:W-:Y:S01]  /*1710*/  IMAD.SHL.U32 R3, R20, 0x8, RZ ;  /* 0x0000000814037824 */ /* 0x000fe200078e00ff */
[----:B------:R-:W-:Y:S01]  /*1720*/  ULDC.64 UR4, c[0x0][0x228] ;  /* 0x00008a0000047ab9 */ /* 0x000fe20000000a00 */
[----:B------:R2:W-:Y:S01]  /*1730*/  STS [R10+0x280], R11 ;  /* 0x0002800b0a007388 */ /* 0x0005e20000000800 */
[----:B------:R-:W-:Y:S02]  /*1740*/  UIADD3 UR4, UR5, UR4, URZ ;  /* 0x0000000405047290 */ /* 0x000fe4000fffe03f */
[----:B------:R-:W-:Y:S01]  /*1750*/  LOP3.LUT R3, R0, 0x18, R3, 0xf8, !PT ;  /* 0x0000001800037812 */ /* 0x000fe200078ef803 */
[----:B------:R-:W-:Y:S01]  /*1760*/  STS [R10+0x10], R13 ;  /* 0x0000100d0a007388 */ /* 0x000fe20000000800 */
[C---:B------:R-:W-:Y:S01]  /*1770*/  LOP3.LUT R0, R2.reuse, 0x10, RZ, 0xfc, !PT ;  /* 0x0000001002007812 */ /* 0x040fe200078efcff */
[----:B-1----:R-:W1:Y:S01]  /*1780*/  LDC.64 R8, c[0x0][0x220] ;  /* 0x00008800ff087b82 */ /* 0x002e620000000a00 */
[----:B------:R-:W-:Y:S01]  /*1790*/  ISETP.GE.AND P0, PT, R3, 0xc00, PT ;  /* 0x00000c000300780c */ /* 0x000fe20003f06270 */
[----:B------:R-:W-:Y:S01]  /*17a0*/  STS [R10+0x290], R15 ;  /* 0x0002900f0a007388 */ /* 0x000fe20000000800 */
[----:B--2---:R-:W-:-:S02]  /*17b0*/  IMAD R11, R2, 0xc00, R3 ;  /* 0x00000c00020b7824 */ /* 0x004fc400078e0203 */
[----:B------:R-:W-:Y:S01]  /*17c0*/  ISETP.LT.AND P1, PT, R2, UR4, !P0 ;  /* 0x0000000402007c0c */ /* 0x000fe2000c721270 */
[----:B------:R-:W-:Y:S01]  /*17d0*/  STS [R10+0x20], R17 ;  /* 0x000020110a007388 */ /* 0x000fe20000000800 */
[----:B------:R-:W-:-:S03]  /*17e0*/  ISETP.LT.AND P0, PT, R0, UR4, !P0 ;  /* 0x0000000400007c0c */ /* 0x000fc6000c701270 */
[----:B------:R-:W-:Y:S04]  /*17f0*/  STS [R10+0x2a0], R19 ;  /* 0x0002a0130a007388 */ /* 0x000fe80000000800 */
[----:B------:R-:W-:Y:S04]  /*1800*/  STS [R10+0x30], R25 ;  /* 0x000030190a007388 */ /* 0x000fe80000000800 */
[----:B------:R-:W-:Y:S01]  /*1810*/  STS [R10+0x2b0], R27 ;  /* 0x0002b01b0a007388 */ /* 0x000fe20000000800 */
[----:B------:R-:W-:Y:S01]  /*1820*/  BAR.SYNC.DEFER_BLOCKING 0x0 ;  /* 0x0000000000007b1d */ /* 0x000fe20000010000 */
[----:B-1----:R-:W-:-:S05]  /*1830*/  IMAD.WIDE R2, R11, 0x2, R8 ;  /* 0x000000020b027825 */ /* 0x002fca00078e0208 */
[----:B------:R-:W1:Y:S04]  /*1840*/  LDS.128 R4, [R12] ;  /* 0x000000000c047984 */ /* 0x000e680000000c00 */
[----:B-1----:R1:W-:Y:S01]  /*1850*/  @P1 STG.E.128 desc[UR6][R2.64], R4 ;  /* 0x0000000402001986 */ /* 0x0023e2000c101d06 */
[----:B------:R-:W-:Y:S05]  /*1860*/  @!P0 EXIT ;  /* 0x000000000000894d */ /* 0x000fea0003800000 */
[----:B------:R-:W0:Y:S01]  /*1870*/  LDS.128 R12, [R12+0x500] ;  /* 0x000500000c0c7984 */ /* 0x000e220000000c00 */
[----:B------:R-:W-:-:S04]  /*1880*/  VIADD R11, R11, 0xc000 ;  /* 0x0000c0000b0b7836 */ /* 0x000fc80000000000 */
[----:B------:R-:W-:-:S05]  /*1890*/  IMAD.WIDE R8, R11, 0x2, R8 ;  /* 0x000000020b087825 */ /* 0x000fca00078e0208 */
[----:B0-----:R-:W-:Y:S01]  /*18a0*/  STG.E.128 desc[UR6][R8.64], R12 ;  /* 0x0000000c08007986 */ /* 0x001fe2000c101d06 */
[----:B------:R-:W-:Y:S05]  /*18b0*/  EXIT ;  /* 0x000000000000794d */ /* 0x000fea0003800000 */
.L_x_1:
[----:B------:R-:W-:-:S00]  /*18c0*/  BRA `(.L_x_1) ;  /* 0xfffffffc00fc7947 */ /* 0x000fc0000383ffff */
[----:B------:R-:W-:-:S00]  /*18d0*/  NOP ;  /* 0x0000000000007918 */ /* 0x000fc00000000000 */
        /* <DEDUP_REMOVED lines=10> */
.L_x_2:


//--------------------- .nv.shared.triton_mm      --------------------------
	.section	.nv.shared.triton_mm,"aw",@nobits
	.sectionflags	@""
	.align	16
	.zero		1024


//--------------------- .nv.constant0.triton_mm   --------------------------
	.section	.nv.constant0.triton_mm,"a",@progbits
	.sectionflags	@""
	.align	4
.nv.constant0.triton_mm:
	.zero		560
